//
// Generated by NVIDIA NVVM Compiler
//
// Compiler Build ID: CL-36424714
// Cuda compilation tools, release 13.0, V13.0.88
// Based on NVVM 20.0.0
//

.version 9.0
.target sm_100
.address_size 64

	// .globl	_Z4initPf

.visible .entry _Z4initPf(
	.param .u64 .ptr .align 1 _Z4initPf_param_0
)
{
	.reg .pred 	%p<2>;
	.reg .b32 	%r<6>;
	.reg .b64 	%rd<5>;

	ld.param.u64 	%rd1, [_Z4initPf_param_0];
	mov.u32 	%r2, %ctaid.x;
	mov.u32 	%r3, %ntid.x;
	mov.u32 	%r4, %tid.x;
	mad.lo.s32 	%r1, %r2, %r3, %r4;
	setp.gt.s32 	%p1, %r1, 67108863;
	@%p1 bra 	$L__BB0_2;
	cvta.to.global.u64 	%rd2, %rd1;
	mul.wide.s32 	%rd3, %r1, 4;
	add.s64 	%rd4, %rd2, %rd3;
	mov.b32 	%r5, 1065353216;
	st.global.u32 	[%rd4], %r5;
$L__BB0_2:
	ret;

}
	// .globl	_Z4compPfS_
.visible .entry _Z4compPfS_(
	.param .u64 .ptr .align 1 _Z4compPfS__param_0,
	.param .u64 .ptr .align 1 _Z4compPfS__param_1
)
{
	.reg .pred 	%p<2>;
	.reg .b32 	%r<5>;
	.reg .b32 	%f<3>;
	.reg .b64 	%rd<8>;

	ld.param.u64 	%rd1, [_Z4compPfS__param_0];
	ld.param.u64 	%rd2, [_Z4compPfS__param_1];
	mov.u32 	%r2, %ctaid.x;
	mov.u32 	%r3, %ntid.x;
	mov.u32 	%r4, %tid.x;
	mad.lo.s32 	%r1, %r2, %r3, %r4;
	setp.gt.s32 	%p1, %r1, 67108863;
	@%p1 bra 	$L__BB1_2;
	cvta.to.global.u64 	%rd3, %rd1;
	cvta.to.global.u64 	%rd4, %rd2;
	mul.wide.s32 	%rd5, %r1, 4;
	add.s64 	%rd6, %rd3, %rd5;
	ld.global.f32 	%f1, [%rd6];
	add.f32 	%f2, %f1, %f1;
	add.s64 	%rd7, %rd4, %rd5;
	st.global.f32 	[%rd7], %f2;
$L__BB1_2:
	ret;

}
	// .globl	_Z6warmupv
.visible .entry _Z6warmupv()
{


	ret;

}


// ===== COMPILED SASS (sm_100) =====

	.target	sm_100

	.elftype	@"ET_EXEC"


//--------------------- .note.nv.tkinfo           --------------------------
	.section	.note.nv.tkinfo,"",@"SHT_NOTE"
	.sectionflags	@"SHF_NOTE_NV_TKINFO"
	.tkinfo
        /*0018*/ 	.word	0x00000002
        /*0030*/ 	.string	""
        /*0030*/ 	.string	"ptxas"
        /*0030*/ 	.string	"Cuda compilation tools, release 13.0, V13.0.88"
        /*0030*/ 	.string	"Build cuda_13.0.r13.0/compiler.36424714_0"
        /*0030*/ 	.string	"-arch sm_100 -m 64 "



//--------------------- .note.nv.cuinfo           --------------------------
	.section	.note.nv.cuinfo,"",@"SHT_NOTE"
	.sectionflags	@"SHF_NOTE_NV_CUINFO"
        /*0018*/ 	.short	0x0002
        /*001a*/ 	.short	0x0064
        /*001c*/ 	.short	0x0082
	.zero		2


//--------------------- .nv.info                  --------------------------
	.section	.nv.info,"",@"SHT_CUDA_INFO"
	.align	4


	//----- nvinfo : EIATTR_REGCOUNT
	.align		4
        /*0000*/ 	.byte	0x04, 0x2f
        /*0002*/ 	.short	(.L_1 - .L_0)
	.align		4
.L_0:
        /*0004*/ 	.word	index@(_Z4initPf)
        /*0008*/ 	.word	0x0000000a


	//----- nvinfo : EIATTR_FRAME_SIZE
	.align		4
.L_1:
        /*000c*/ 	.byte	0x04, 0x11
        /*000e*/ 	.short	(.L_3 - .L_2)
	.align		4
.L_2:
        /*0010*/ 	.word	index@(_Z4initPf)
        /*0014*/ 	.word	0x00000000


	//----- nvinfo : EIATTR_REGCOUNT
	.align		4
.L_3:
        /*0018*/ 	.byte	0x04, 0x2f
        /*001a*/ 	.short	(.L_5 - .L_4)
	.align		4
.L_4:
        /*001c*/ 	.word	index@(_Z4compPfS_)
        /*0020*/ 	.word	0x0000000a


	//----- nvinfo : EIATTR_FRAME_SIZE
	.align		4
.L_5:
        /*0024*/ 	.byte	0x04, 0x11
        /*0026*/ 	.short	(.L_7 - .L_6)
	.align		4
.L_6:
        /*0028*/ 	.word	index@(_Z4compPfS_)
        /*002c*/ 	.word	0x00000000


	//----- nvinfo : EIATTR_REGCOUNT
	.align		4
.L_7:
        /*0030*/ 	.byte	0x04, 0x2f
        /*0032*/ 	.short	(.L_9 - .L_8)
	.align		4
.L_8:
        /*0034*/ 	.word	index@(_Z6warmupv)
        /*0038*/ 	.word	0x00000004


	//----- nvinfo : EIATTR_FRAME_SIZE
	.align		4
.L_9:
        /*003c*/ 	.byte	0x04, 0x11
        /*003e*/ 	.short	(.L_11 - .L_10)
	.align		4
.L_10:
        /*0040*/ 	.word	index@(_Z6warmupv)
        /*0044*/ 	.word	0x00000000


	//----- nvinfo : EIATTR_MIN_STACK_SIZE
	.align		4
.L_11:
        /*0048*/ 	.byte	0x04, 0x12
        /*004a*/ 	.short	(.L_13 - .L_12)
	.align		4
.L_12:
        /*004c*/ 	.word	index@(_Z6warmupv)
        /*0050*/ 	.word	0x00000000


	//----- nvinfo : EIATTR_MIN_STACK_SIZE
	.align		4
.L_13:
        /*0054*/ 	.byte	0x04, 0x12
        /*0056*/ 	.short	(.L_15 - .L_14)
	.align		4
.L_14:
        /*0058*/ 	.word	index@(_Z4compPfS_)
        /*005c*/ 	.word	0x00000000


	//----- nvinfo : EIATTR_MIN_STACK_SIZE
	.align		4
.L_15:
        /*0060*/ 	.byte	0x04, 0x12
        /*0062*/ 	.short	(.L_17 - .L_16)
	.align		4
.L_16:
        /*0064*/ 	.word	index@(_Z4initPf)
        /*0068*/ 	.word	0x00000000
.L_17:


//--------------------- .nv.compat                --------------------------
	.section	.nv.compat,"",@"SHT_CUDA_COMPAT_INFO"
	.align	4
        /*0000*/ 	.byte	0x02, 0x09, 0x00, 0x00, 0x02, 0x02, 0x01, 0x00, 0x02, 0x05, 0x05, 0x00, 0x03, 0x07, 0x01, 0x01
        /*0010*/ 	.byte	0x02, 0x03, 0x00, 0x00, 0x02, 0x06, 0x01, 0x00, 0x04, 0x0b, 0x08, 0x00, 0x09, 0x00, 0x00, 0x00
        /*0020*/ 	.byte	0x00, 0x00, 0x00, 0x00


//--------------------- .nv.info._Z6warmupv       --------------------------
	.section	.nv.info._Z6warmupv,"",@"SHT_CUDA_INFO"
	.sectionflags	@""
	.align	4


	//----- nvinfo : EIATTR_CUDA_API_VERSION
	.align		4
        /*0000*/ 	.byte	0x04, 0x37
        /*0002*/ 	.short	(.L_19 - .L_18)
.L_18:
        /*0004*/ 	.word	0x00000082


	//----- nvinfo : EIATTR_SPARSE_MMA_MASK
	.align		4
.L_19:
        /*0008*/ 	.byte	0x03, 0x50
        /*000a*/ 	.short	0x0000


	//----- nvinfo : EIATTR_MAXREG_COUNT
	.align		4
        /*000c*/ 	.byte	0x03, 0x1b
        /*000e*/ 	.short	0x00ff


	//----- nvinfo : EIATTR_MERCURY_ISA_VERSION
	.align		4
        /*0010*/ 	.byte	0x03, 0x5f
        /*0012*/ 	.short	0x0101


	//----- nvinfo : EIATTR_VRC_CTA_INIT_COUNT
	.align		4
        /*0014*/ 	.byte	0x02, 0x4a
	.zero		1
	.zero		1


	//----- nvinfo : EIATTR_EXIT_INSTR_OFFSETS
	.align		4
        /*0018*/ 	.byte	0x04, 0x1c
        /*001a*/ 	.short	(.L_21 - .L_20)


	//   ....[0]....
.L_20:
        /*001c*/ 	.word	0x00000010


	//----- nvinfo : EIATTR_SW_WAR
	.align		4
.L_21:
        /*0020*/ 	.byte	0x04, 0x36
        /*0022*/ 	.short	(.L_23 - .L_22)
.L_22:
        /*0024*/ 	.word	0x00000008
.L_23:


//--------------------- .nv.info._Z4compPfS_      --------------------------
	.section	.nv.info._Z4compPfS_,"",@"SHT_CUDA_INFO"
	.sectionflags	@""
	.align	4


	//----- nvinfo : EIATTR_CUDA_API_VERSION
	.align		4
        /*0000*/ 	.byte	0x04, 0x37
        /*0002*/ 	.short	(.L_25 - .L_24)
.L_24:
        /*0004*/ 	.word	0x00000082


	//----- nvinfo : EIATTR_KPARAM_INFO
	.align		4
.L_25:
        /*0008*/ 	.byte	0x04, 0x17
        /*000a*/ 	.short	(.L_27 - .L_26)
.L_26:
        /*000c*/ 	.word	0x00000000
        /*0010*/ 	.short	0x0001
        /*0012*/ 	.short	0x0008
        /*0014*/ 	.byte	0x00, 0xf5, 0x21, 0x00


	//----- nvinfo : EIATTR_KPARAM_INFO
	.align		4
.L_27:
        /*0018*/ 	.byte	0x04, 0x17
        /*001a*/ 	.short	(.L_29 - .L_28)
.L_28:
        /*001c*/ 	.word	0x00000000
        /*0020*/ 	.short	0x0000
        /*0022*/ 	.short	0x0000
        /*0024*/ 	.byte	0x00, 0xf5, 0x21, 0x00


	//----- nvinfo : EIATTR_SPARSE_MMA_MASK
	.align		4
.L_29:
        /*0028*/ 	.byte	0x03, 0x50
        /*002a*/ 	.short	0x0000


	//----- nvinfo : EIATTR_MAXREG_COUNT
	.align		4
        /*002c*/ 	.byte	0x03, 0x1b
        /*002e*/ 	.short	0x00ff


	//----- nvinfo : EIATTR_MERCURY_ISA_VERSION
	.align		4
        /*0030*/ 	.byte	0x03, 0x5f
        /*0032*/ 	.short	0x0101


	//----- nvinfo : EIATTR_VRC_CTA_INIT_COUNT
	.align		4
        /*0034*/ 	.byte	0x02, 0x4a
	.zero		1
	.zero		1


	//----- nvinfo : EIATTR_EXIT_INSTR_OFFSETS
	.align		4
        /*0038*/ 	.byte	0x04, 0x1c
        /*003a*/ 	.short	(.L_31 - .L_30)


	//   ....[0]....
.L_30:
        /*003c*/ 	.word	0x00000060


	//   ....[1]....
        /*0040*/ 	.word	0x000000f0


	//----- nvinfo : EIATTR_CBANK_PARAM_SIZE
	.align		4
.L_31:
        /*0044*/ 	.byte	0x03, 0x19
        /*0046*/ 	.short	0x0010


	//----- nvinfo : EIATTR_PARAM_CBANK
	.align		4
        /*0048*/ 	.byte	0x04, 0x0a
        /*004a*/ 	.short	(.L_33 - .L_32)
	.align		4
.L_32:
        /*004c*/ 	.word	index@(.nv.constant0._Z4compPfS_)
        /*0050*/ 	.short	0x0380
        /*0052*/ 	.short	0x0010


	//----- nvinfo : EIATTR_SW_WAR
	.align		4
.L_33:
        /*0054*/ 	.byte	0x04, 0x36
        /*0056*/ 	.short	(.L_35 - .L_34)
.L_34:
        /*0058*/ 	.word	0x00000008
.L_35:


//--------------------- .nv.info._Z4initPf        --------------------------
	.section	.nv.info._Z4initPf,"",@"SHT_CUDA_INFO"
	.sectionflags	@""
	.align	4


	//----- nvinfo : EIATTR_CUDA_API_VERSION
	.align		4
        /*0000*/ 	.byte	0x04, 0x37
        /*0002*/ 	.short	(.L_37 - .L_36)
.L_36:
        /*0004*/ 	.word	0x00000082


	//----- nvinfo : EIATTR_KPARAM_INFO
	.align		4
.L_37:
        /*0008*/ 	.byte	0x04, 0x17
        /*000a*/ 	.short	(.L_39 - .L_38)
.L_38:
        /*000c*/ 	.word	0x00000000
        /*0010*/ 	.short	0x0000
        /*0012*/ 	.short	0x0000
        /*0014*/ 	.byte	0x00, 0xf5, 0x21, 0x00


	//----- nvinfo : EIATTR_SPARSE_MMA_MASK
	.align		4
.L_39:
        /*0018*/ 	.byte	0x03, 0x50
        /*001a*/ 	.short	0x0000


	//----- nvinfo : EIATTR_MAXREG_COUNT
	.align		4
        /*001c*/ 	.byte	0x03, 0x1b
        /*001e*/ 	.short	0x00ff


	//----- nvinfo : EIATTR_MERCURY_ISA_VERSION
	.align		4
        /*0020*/ 	.byte	0x03, 0x5f
        /*0022*/ 	.short	0x0101


	//----- nvinfo : EIATTR_VRC_CTA_INIT_COUNT
	.align		4
        /*0024*/ 	.byte	0x02, 0x4a
	.zero		1
	.zero		1


	//----- nvinfo : EIATTR_EXIT_INSTR_OFFSETS
	.align		4
        /*0028*/ 	.byte	0x04, 0x1c
        /*002a*/ 	.short	(.L_41 - .L_40)


	//   ....[0]....
.L_40:
        /*002c*/ 	.word	0x00000060


	//   ....[1]....
        /*0030*/ 	.word	0x000000c0


	//----- nvinfo : EIATTR_CBANK_PARAM_SIZE
	.align		4
.L_41:
        /*0034*/ 	.byte	0x03, 0x19
        /*0036*/ 	.short	0x0008


	//----- nvinfo : EIATTR_PARAM_CBANK
	.align		4
        /*0038*/ 	.byte	0x04, 0x0a
        /*003a*/ 	.short	(.L_43 - .L_42)
	.align		4
.L_42:
        /*003c*/ 	.word	index@(.nv.constant0._Z4initPf)
        /*0040*/ 	.short	0x0380
        /*0042*/ 	.short	0x0008


	//----- nvinfo : EIATTR_SW_WAR
	.align		4
.L_43:
        /*0044*/ 	.byte	0x04, 0x36
        /*0046*/ 	.short	(.L_45 - .L_44)
.L_44:
        /*0048*/ 	.word	0x00000008
.L_45:


//--------------------- .nv.callgraph             --------------------------
	.section	.nv.callgraph,"",@"SHT_CUDA_CALLGRAPH"
	.align	4
	.sectionentsize	8
	.align		4
        /*0000*/ 	.word	0x00000000
	.align		4
        /*0004*/ 	.word	0xffffffff
	.align		4
        /*0008*/ 	.word	0x00000000
	.align		4
        /*000c*/ 	.word	0xfffffffe
	.align		4
        /*0010*/ 	.word	0x00000000
	.align		4
        /*0014*/ 	.word	0xfffffffd
	.align		4
        /*0018*/ 	.word	0x00000000
	.align		4
        /*001c*/ 	.word	0xfffffffc


//--------------------- .text._Z6warmupv          --------------------------
	.section	.text._Z6warmupv,"ax",@progbits
	.align	128
        .global         _Z6warmupv
        .type           _Z6warmupv,@function
        .size           _Z6warmupv,(.L_x_3 - _Z6warmupv)
        .other          _Z6warmupv,@"STO_CUDA_ENTRY STV_DEFAULT"
_Z6warmupv:
.text._Z6warmupv:
[----:B------:R-:W-:Y:S01]  /*0000*/  LDC R1, c[0x0][0x37c] ;  /* 0x0000df00ff017b82 */ /* 0x000fe20000000800 */
[----:B------:R-:W-:Y:S05]  /*0010*/  EXIT ;  /* 0x000000000000794d */ /* 0x000fea0003800000 */
.L_x_0:
[----:B------:R-:W-:-:S00]  /*0020*/  BRA `(.L_x_0) ;  /* 0xfffffffc00fc7947 */ /* 0x000fc0000383ffff */
[----:B------:R-:W-:-:S00]  /*0030*/  NOP ;  /* 0x0000000000007918 */ /* 0x000fc00000000000 */
        /* <DEDUP_REMOVED lines=12> */
.L_x_3:


//--------------------- .text._Z4compPfS_         --------------------------
	.section	.text._Z4compPfS_,"ax",@progbits
	.align	128
        .global         _Z4compPfS_
        .type           _Z4compPfS_,@function
        .size           _Z4compPfS_,(.L_x_4 - _Z4compPfS_)
        .other          _Z4compPfS_,@"STO_CUDA_ENTRY STV_DEFAULT"
_Z4compPfS_:
.text._Z4compPfS_:
[----:B------:R-:W-:Y:S01]  /*0000*/  LDC R1, c[0x0][0x37c] ;  /* 0x0000df00ff017b82 */ /* 0x000fe20000000800 */
[----:B------:R-:W0:Y:S07]  /*0010*/  S2R R0, SR_TID.X ;  /* 0x0000000000007919 */ /* 0x000e2e0000002100 */
[----:B------:R-:W0:Y:S08]  /*0020*/  S2UR UR4, SR_CTAID.X ;  /* 0x00000000000479c3 */ /* 0x000e300000002500 */
[----:B------:R-:W0:Y:S02]  /*0030*/  LDC R7, c[0x0][0x360] ;  /* 0x0000d800ff077b82 */ /* 0x000e240000000800 */
[----:B0-----:R-:W-:-:S05]  /*0040*/  IMAD R7, R7, UR4, R0 ;  /* 0x0000000407077c24 */ /* 0x001fca000f8e0200 */
[----:B------:R-:W-:-:S13]  /*0050*/  ISETP.GT.AND P0, PT, R7, 0x3ffffff, PT ;  /* 0x03ffffff0700780c */ /* 0x000fda0003f04270 */
[----:B------:R-:W-:Y:S05]  /*0060*/  @P0 EXIT ;  /* 0x000000000000094d */ /* 0x000fea0003800000 */
[----:B------:R-:W0:Y:S01]  /*0070*/  LDC.64 R2, c[0x0][0x380] ;  /* 0x0000e000ff027b82 */ /* 0x000e220000000a00 */
[----:B------:R-:W1:Y:S07]  /*0080*/  LDCU.64 UR4, c[0x0][0x358] ;  /* 0x00006b00ff0477ac */ /* 0x000e6e0008000a00 */
[----:B------:R-:W2:Y:S01]  /*0090*/  LDC.64 R4, c[0x0][0x388] ;  /* 0x0000e200ff047b82 */ /* 0x000ea20000000a00 */
[----:B0-----:R-:W-:-:S06]  /*00a0*/  IMAD.WIDE R2, R7, 0x4, R2 ;  /* 0x0000000407027825 */ /* 0x001fcc00078e0202 */
[----:B-1----:R-:W3:Y:S01]  /*00b0*/  LDG.E R2, desc[UR4][R2.64] ;  /* 0x0000000402027981 */ /* 0x002ee2000c1e1900 */
[----:B--2---:R-:W-:-:S04]  /*00c0*/  IMAD.WIDE R4, R7, 0x4, R4 ;  /* 0x0000000407047825 */ /* 0x004fc800078e0204 */
[----:B---3--:R-:W-:-:S05]  /*00d0*/  FADD R7, R2, R2 ;  /* 0x0000000202077221 */ /* 0x008fca0000000000 */
[----:B------:R-:W-:Y:S01]  /*00e0*/  STG.E desc[UR4][R4.64], R7 ;  /* 0x0000000704007986 */ /* 0x000fe2000c101904 */
[----:B------:R-:W-:Y:S05]  /*00f0*/  EXIT ;  /* 0x000000000000794d */ /* 0x000fea0003800000 */
.L_x_1:
        /* <DEDUP_REMOVED lines=16> */
.L_x_4:


//--------------------- .text._Z4initPf           --------------------------
	.section	.text._Z4initPf,"ax",@progbits
	.align	128
        .global         _Z4initPf
        .type           _Z4initPf,@function
        .size           _Z4initPf,(.L_x_5 - _Z4initPf)
        .other          _Z4initPf,@"STO_CUDA_ENTRY STV_DEFAULT"
_Z4initPf:
.text._Z4initPf:
        /* <DEDUP_REMOVED lines=8> */
[----:B------:R-:W1:Y:S01]  /*0080*/  LDCU.64 UR4, c[0x0][0x358] ;  /* 0x00006b00ff0477ac */ /* 0x000e620008000a00 */
[----:B------:R-:W-:Y:S02]  /*0090*/  HFMA2 R7, -RZ, RZ, 1.875, 0 ;  /* 0x3f800000ff077431 */ /* 0x000fe400000001ff */
[----:B0-----:R-:W-:-:S05]  /*00a0*/  IMAD.WIDE R2, R5, 0x4, R2 ;  /* 0x0000000405027825 */ /* 0x001fca00078e0202 */
[----:B-1----:R-:W-:Y:S01]  /*00b0*/  STG.E desc[UR4][R2.64], R7 ;  /* 0x0000000702007986 */ /* 0x002fe2000c101904 */
[----:B------:R-:W-:Y:S05]  /*00c0*/  EXIT ;  /* 0x000000000000794d */ /* 0x000fea0003800000 */
.L_x_2:
        /* <DEDUP_REMOVED lines=11> */
.L_x_5:


//--------------------- .nv.shared.reserved.0     --------------------------
	.section	.nv.shared.reserved.0,"aw",@nobits
	.weak		__nv_reservedSMEM_offset_0_alias
	.size		__nv_reservedSMEM_offset_0_alias, 0, 64
	.other		__nv_reservedSMEM_offset_0_alias,@"STO_CUDA_RESERVED_SHARED STV_DEFAULT"
__nv_reservedSMEM_offset_0_alias:
	.zero		0
	.zero		64


//--------------------- .nv.constant0._Z6warmupv  --------------------------
	.section	.nv.constant0._Z6warmupv,"a",@progbits
	.sectionflags	@""
	.align	4
.nv.constant0._Z6warmupv:
	.zero		896


//--------------------- .nv.constant0._Z4compPfS_ --------------------------
	.section	.nv.constant0._Z4compPfS_,"a",@progbits
	.sectionflags	@""
	.align	4
.nv.constant0._Z4compPfS_:
	.zero		912


//--------------------- .nv.constant0._Z4initPf   --------------------------
	.section	.nv.constant0._Z4initPf,"a",@progbits
	.sectionflags	@""
	.align	4
.nv.constant0._Z4initPf:
	.zero		904


//--------------------- SYMBOLS --------------------------

	.type		.nv.reservedSmem.offset0,@object
	.size		.nv.reservedSmem.offset0,0x4
